//
// Generated by NVIDIA NVVM Compiler
//
// Compiler Build ID: CL-36424714
// Cuda compilation tools, release 13.0, V13.0.88
// Based on NVVM 20.0.0
//

.version 9.0
.target sm_100
.address_size 64

	// .globl	_Z27cuda_ridge_detection_kernelPfS_iif

.visible .entry _Z27cuda_ridge_detection_kernelPfS_iif(
	.param .u64 .ptr .align 1 _Z27cuda_ridge_detection_kernelPfS_iif_param_0,
	.param .u64 .ptr .align 1 _Z27cuda_ridge_detection_kernelPfS_iif_param_1,
	.param .u32 _Z27cuda_ridge_detection_kernelPfS_iif_param_2,
	.param .u32 _Z27cuda_ridge_detection_kernelPfS_iif_param_3,
	.param .f32 _Z27cuda_ridge_detection_kernelPfS_iif_param_4
)
{
	.reg .pred 	%p<32>;
	.reg .b16 	%rs<7>;
	.reg .b32 	%r<44>;
	.reg .b32 	%f<26>;
	.reg .b64 	%rd<14>;

	ld.param.u64 	%rd4, [_Z27cuda_ridge_detection_kernelPfS_iif_param_0];
	ld.param.u64 	%rd3, [_Z27cuda_ridge_detection_kernelPfS_iif_param_1];
	ld.param.u32 	%r15, [_Z27cuda_ridge_detection_kernelPfS_iif_param_2];
	ld.param.u32 	%r17, [_Z27cuda_ridge_detection_kernelPfS_iif_param_3];
	ld.param.f32 	%f3, [_Z27cuda_ridge_detection_kernelPfS_iif_param_4];
	cvta.to.global.u64 	%rd1, %rd4;
	mov.u32 	%r18, %ctaid.y;
	mov.u32 	%r19, %ntid.y;
	mov.u32 	%r20, %tid.y;
	mad.lo.s32 	%r43, %r18, %r19, %r20;
	mov.u32 	%r22, %ctaid.x;
	mov.u32 	%r23, %ntid.x;
	mov.u32 	%r24, %tid.x;
	mad.lo.s32 	%r42, %r22, %r23, %r24;
	setp.eq.s32 	%p1, %r43, 0;
	setp.lt.s32 	%p2, %r42, 1;
	or.pred  	%p3, %p1, %p2;
	add.s32 	%r3, %r15, -1;
	setp.ge.s32 	%p4, %r43, %r3;
	or.pred  	%p5, %p3, %p4;
	add.s32 	%r4, %r17, -1;
	setp.ge.s32 	%p6, %r42, %r4;
	or.pred  	%p7, %p5, %p6;
	@%p7 bra 	$L__BB0_7;
	mad.lo.s32 	%r26, %r17, %r43, %r42;
	mul.wide.s32 	%rd5, %r26, 4;
	add.s64 	%rd6, %rd1, %rd5;
	ld.global.f32 	%f4, [%rd6];
	setp.leu.f32 	%p8, %f4, %f3;
	abs.f32 	%f5, %f4;
	setp.nan.f32 	%p9, %f5, %f5;
	or.pred  	%p10, %p8, %p9;
	@%p10 bra 	$L__BB0_7;
	cvta.to.global.u64 	%rd2, %rd3;
	mov.b32 	%r41, 0;
	mul.wide.s32 	%rd9, %r17, 4;
$L__BB0_3:
	setp.eq.s32 	%p11, %r43, 0;
	setp.eq.s32 	%p12, %r42, 0;
	or.pred  	%p13, %p11, %p12;
	setp.eq.s32 	%p14, %r43, %r3;
	or.pred  	%p15, %p13, %p14;
	setp.eq.s32 	%p16, %r42, %r4;
	or.pred  	%p17, %p15, %p16;
	@%p17 bra 	$L__BB0_7;
	add.s32 	%r8, %r42, -1;
	add.s32 	%r9, %r43, -1;
	mad.lo.s32 	%r28, %r9, %r17, %r8;
	mul.wide.s32 	%rd7, %r28, 4;
	add.s64 	%rd8, %rd1, %rd7;
	ld.global.f32 	%f7, [%rd8];
	setp.ne.f32 	%p18, %f7, 0fFF800000;
	selp.b32 	%r29, 0, 4, %p18;
	selp.f32 	%f8, %f7, 0fFF800000, %p18;
	ld.global.f32 	%f9, [%rd8+4];
	setp.gt.f32 	%p19, %f9, %f8;
	selp.b32 	%r30, 1, %r29, %p19;
	selp.f32 	%f10, %f9, %f8, %p19;
	ld.global.f32 	%f11, [%rd8+8];
	setp.gt.f32 	%p20, %f11, %f10;
	selp.b32 	%r31, 2, %r30, %p20;
	selp.f32 	%f12, %f11, %f10, %p20;
	add.s64 	%rd10, %rd8, %rd9;
	ld.global.f32 	%f13, [%rd10];
	setp.gt.f32 	%p21, %f13, %f12;
	selp.b32 	%r32, 3, %r31, %p21;
	selp.f32 	%f14, %f13, %f12, %p21;
	ld.global.f32 	%f1, [%rd10+4];
	setp.gt.f32 	%p22, %f1, %f14;
	selp.b32 	%r33, 4, %r32, %p22;
	selp.f32 	%f15, %f1, %f14, %p22;
	ld.global.f32 	%f16, [%rd10+8];
	setp.gt.f32 	%p23, %f16, %f15;
	selp.b32 	%r34, 5, %r33, %p23;
	selp.f32 	%f17, %f16, %f15, %p23;
	add.s64 	%rd11, %rd10, %rd9;
	ld.global.f32 	%f18, [%rd11];
	setp.gt.f32 	%p24, %f18, %f17;
	selp.b32 	%r35, 6, %r34, %p24;
	selp.f32 	%f19, %f18, %f17, %p24;
	ld.global.f32 	%f20, [%rd11+4];
	setp.gt.f32 	%p25, %f20, %f19;
	selp.b32 	%r36, 7, %r35, %p25;
	selp.f32 	%f21, %f20, %f19, %p25;
	ld.global.f32 	%f22, [%rd11+8];
	setp.gt.f32 	%p26, %f22, %f21;
	selp.b32 	%r10, 8, %r36, %p26;
	selp.f32 	%f2, %f22, %f21, %p26;
	setp.eq.s32 	%p27, %r10, 4;
	@%p27 bra 	$L__BB0_7;
	setp.eq.f32 	%p28, %f2, %f1;
	abs.f32 	%f23, %f2;
	setp.nan.f32 	%p29, %f23, %f23;
	or.pred  	%p30, %p28, %p29;
	@%p30 bra 	$L__BB0_7;
	cvt.u16.u32 	%rs1, %r10;
	and.b16  	%rs2, %rs1, 255;
	mul.lo.s16 	%rs3, %rs2, 171;
	shr.u16 	%rs4, %rs3, 9;
	cvt.u32.u16 	%r37, %rs4;
	mul.lo.s16 	%rs5, %rs4, 3;
	sub.s16 	%rs6, %rs1, %rs5;
	cvt.u32.u16 	%r38, %rs6;
	and.b32  	%r39, %r38, 255;
	add.s32 	%r43, %r9, %r37;
	add.s32 	%r42, %r8, %r39;
	mad.lo.s32 	%r40, %r43, %r17, %r42;
	mul.wide.s32 	%rd12, %r40, 4;
	add.s64 	%rd13, %rd2, %rd12;
	atom.global.add.f32 	%f25, [%rd13], 0f3F800000;
	add.s32 	%r41, %r41, 1;
	setp.ne.s32 	%p31, %r41, 1000;
	@%p31 bra 	$L__BB0_3;
$L__BB0_7:
	ret;

}


// ===== COMPILED SASS (sm_100) =====

	.target	sm_100

	.elftype	@"ET_EXEC"


//--------------------- .note.nv.tkinfo           --------------------------
	.section	.note.nv.tkinfo,"",@"SHT_NOTE"
	.sectionflags	@"SHF_NOTE_NV_TKINFO"
	.tkinfo
        /*0018*/ 	.word	0x00000002
        /*0030*/ 	.string	""
        /*0030*/ 	.string	"ptxas"
        /*0030*/ 	.string	"Cuda compilation tools, release 13.0, V13.0.88"
        /*0030*/ 	.string	"Build cuda_13.0.r13.0/compiler.36424714_0"
        /*0030*/ 	.string	"-arch sm_100 -m 64 "



//--------------------- .note.nv.cuinfo           --------------------------
	.section	.note.nv.cuinfo,"",@"SHT_NOTE"
	.sectionflags	@"SHF_NOTE_NV_CUINFO"
        /*0018*/ 	.short	0x0002
        /*001a*/ 	.short	0x0064
        /*001c*/ 	.short	0x0082
	.zero		2


//--------------------- .nv.info                  --------------------------
	.section	.nv.info,"",@"SHT_CUDA_INFO"
	.align	4


	//----- nvinfo : EIATTR_REGCOUNT
	.align		4
        /*0000*/ 	.byte	0x04, 0x2f
        /*0002*/ 	.short	(.L_1 - .L_0)
	.align		4
.L_0:
        /*0004*/ 	.word	index@(_Z27cuda_ridge_detection_kernelPfS_iif)
        /*0008*/ 	.word	0x0000001d


	//----- nvinfo : EIATTR_FRAME_SIZE
	.align		4
.L_1:
        /*000c*/ 	.byte	0x04, 0x11
        /*000e*/ 	.short	(.L_3 - .L_2)
	.align		4
.L_2:
        /*0010*/ 	.word	index@(_Z27cuda_ridge_detection_kernelPfS_iif)
        /*0014*/ 	.word	0x00000000


	//----- nvinfo : EIATTR_MIN_STACK_SIZE
	.align		4
.L_3:
        /*0018*/ 	.byte	0x04, 0x12
        /*001a*/ 	.short	(.L_5 - .L_4)
	.align		4
.L_4:
        /*001c*/ 	.word	index@(_Z27cuda_ridge_detection_kernelPfS_iif)
        /*0020*/ 	.word	0x00000000
.L_5:


//--------------------- .nv.compat                --------------------------
	.section	.nv.compat,"",@"SHT_CUDA_COMPAT_INFO"
	.align	4
        /*0000*/ 	.byte	0x02, 0x09, 0x00, 0x00, 0x02, 0x02, 0x01, 0x00, 0x02, 0x05, 0x05, 0x00, 0x03, 0x07, 0x01, 0x01
        /*0010*/ 	.byte	0x02, 0x03, 0x00, 0x00, 0x02, 0x06, 0x01, 0x00, 0x04, 0x0b, 0x08, 0x00, 0x01, 0x00, 0x00, 0x00
        /*0020*/ 	.byte	0x00, 0x00, 0x00, 0x00


//--------------------- .nv.info._Z27cuda_ridge_detection_kernelPfS_iif --------------------------
	.section	.nv.info._Z27cuda_ridge_detection_kernelPfS_iif,"",@"SHT_CUDA_INFO"
	.sectionflags	@""
	.align	4


	//----- nvinfo : EIATTR_CUDA_API_VERSION
	.align		4
        /*0000*/ 	.byte	0x04, 0x37
        /*0002*/ 	.short	(.L_7 - .L_6)
.L_6:
        /*0004*/ 	.word	0x00000082


	//----- nvinfo : EIATTR_KPARAM_INFO
	.align		4
.L_7:
        /*0008*/ 	.byte	0x04, 0x17
        /*000a*/ 	.short	(.L_9 - .L_8)
.L_8:
        /*000c*/ 	.word	0x00000000
        /*0010*/ 	.short	0x0004
        /*0012*/ 	.short	0x0018
        /*0014*/ 	.byte	0x00, 0xf0, 0x11, 0x00


	//----- nvinfo : EIATTR_KPARAM_INFO
	.align		4
.L_9:
        /*0018*/ 	.byte	0x04, 0x17
        /*001a*/ 	.short	(.L_11 - .L_10)
.L_10:
        /*001c*/ 	.word	0x00000000
        /*0020*/ 	.short	0x0003
        /*0022*/ 	.short	0x0014
        /*0024*/ 	.byte	0x00, 0xf0, 0x11, 0x00


	//----- nvinfo : EIATTR_KPARAM_INFO
	.align		4
.L_11:
        /*0028*/ 	.byte	0x04, 0x17
        /*002a*/ 	.short	(.L_13 - .L_12)
.L_12:
        /*002c*/ 	.word	0x00000000
        /*0030*/ 	.short	0x0002
        /*0032*/ 	.short	0x0010
        /*0034*/ 	.byte	0x00, 0xf0, 0x11, 0x00


	//----- nvinfo : EIATTR_KPARAM_INFO
	.align		4
.L_13:
        /*0038*/ 	.byte	0x04, 0x17
        /*003a*/ 	.short	(.L_15 - .L_14)
.L_14:
        /*003c*/ 	.word	0x00000000
        /*0040*/ 	.short	0x0001
        /*0042*/ 	.short	0x0008
        /*0044*/ 	.byte	0x00, 0xf5, 0x21, 0x00


	//----- nvinfo : EIATTR_KPARAM_INFO
	.align		4
.L_15:
        /*0048*/ 	.byte	0x04, 0x17
        /*004a*/ 	.short	(.L_17 - .L_16)
.L_16:
        /*004c*/ 	.word	0x00000000
        /*0050*/ 	.short	0x0000
        /*0052*/ 	.short	0x0000
        /*0054*/ 	.byte	0x00, 0xf5, 0x21, 0x00


	//----- nvinfo : EIATTR_SPARSE_MMA_MASK
	.align		4
.L_17:
        /*0058*/ 	.byte	0x03, 0x50
        /*005a*/ 	.short	0x0000


	//----- nvinfo : EIATTR_MAXREG_COUNT
	.align		4
        /*005c*/ 	.byte	0x03, 0x1b
        /*005e*/ 	.short	0x00ff


	//----- nvinfo : EIATTR_MERCURY_ISA_VERSION
	.align		4
        /*0060*/ 	.byte	0x03, 0x5f
        /*0062*/ 	.short	0x0101


	//----- nvinfo : EIATTR_VRC_CTA_INIT_COUNT
	.align		4
        /*0064*/ 	.byte	0x02, 0x4a
	.zero		1
	.zero		1


	//----- nvinfo : EIATTR_EXIT_INSTR_OFFSETS
	.align		4
        /*0068*/ 	.byte	0x04, 0x1c
        /*006a*/ 	.short	(.L_19 - .L_18)


	//   ....[0]....
.L_18:
        /*006c*/ 	.word	0x00000100


	//   ....[1]....
        /*0070*/ 	.word	0x000001b0


	//   ....[2]....
        /*0074*/ 	.word	0x00000240


	//   ....[3]....
        /*0078*/ 	.word	0x00000500


	//   ....[4]....
        /*007c*/ 	.word	0x00000530


	//   ....[5]....
        /*0080*/ 	.word	0x00000660


	//----- nvinfo : EIATTR_CBANK_PARAM_SIZE
	.align		4
.L_19:
        /*0084*/ 	.byte	0x03, 0x19
        /*0086*/ 	.short	0x001c


	//----- nvinfo : EIATTR_PARAM_CBANK
	.align		4
        /*0088*/ 	.byte	0x04, 0x0a
        /*008a*/ 	.short	(.L_21 - .L_20)
	.align		4
.L_20:
        /*008c*/ 	.word	index@(.nv.constant0._Z27cuda_ridge_detection_kernelPfS_iif)
        /*0090*/ 	.short	0x0380
        /*0092*/ 	.short	0x001c


	//----- nvinfo : EIATTR_SW_WAR
	.align		4
.L_21:
        /*0094*/ 	.byte	0x04, 0x36
        /*0096*/ 	.short	(.L_23 - .L_22)
.L_22:
        /*0098*/ 	.word	0x00000008
.L_23:


//--------------------- .nv.callgraph             --------------------------
	.section	.nv.callgraph,"",@"SHT_CUDA_CALLGRAPH"
	.align	4
	.sectionentsize	8
	.align		4
        /*0000*/ 	.word	0x00000000
	.align		4
        /*0004*/ 	.word	0xffffffff
	.align		4
        /*0008*/ 	.word	0x00000000
	.align		4
        /*000c*/ 	.word	0xfffffffe
	.align		4
        /*0010*/ 	.word	0x00000000
	.align		4
        /*0014*/ 	.word	0xfffffffd
	.align		4
        /*0018*/ 	.word	0x00000000
	.align		4
        /*001c*/ 	.word	0xfffffffc


//--------------------- .text._Z27cuda_ridge_detection_kernelPfS_iif --------------------------
	.section	.text._Z27cuda_ridge_detection_kernelPfS_iif,"ax",@progbits
	.align	128
        .global         _Z27cuda_ridge_detection_kernelPfS_iif
        .type           _Z27cuda_ridge_detection_kernelPfS_iif,@function
        .size           _Z27cuda_ridge_detection_kernelPfS_iif,(.L_x_2 - _Z27cuda_ridge_detection_kernelPfS_iif)
        .other          _Z27cuda_ridge_detection_kernelPfS_iif,@"STO_CUDA_ENTRY STV_DEFAULT"
_Z27cuda_ridge_detection_kernelPfS_iif:
.text._Z27cuda_ridge_detection_kernelPfS_iif:
[----:B------:R-:W-:Y:S01]  /*0000*/  LDC R1, c[0x0][0x37c] ;  /* 0x0000df00ff017b82 */ /* 0x000fe20000000800 */
[----:B------:R-:W0:Y:S07]  /*0010*/  S2R R5, SR_TID.X ;  /* 0x0000000000057919 */ /* 0x000e2e0000002100 */
[----:B------:R-:W1:Y:S01]  /*0020*/  LDC R0, c[0x0][0x364] ;  /* 0x0000d900ff007b82 */ /* 0x000e620000000800 */
[----:B------:R-:W2:Y:S01]  /*0030*/  LDCU.64 UR6, c[0x0][0x390] ;  /* 0x00007200ff0677ac */ /* 0x000ea20008000a00 */
[----:B------:R-:W1:Y:S06]  /*0040*/  S2R R3, SR_TID.Y ;  /* 0x0000000000037919 */ /* 0x000e6c0000002200 */
[----:B------:R-:W0:Y:S08]  /*0050*/  S2UR UR5, SR_CTAID.X ;  /* 0x00000000000579c3 */ /* 0x000e300000002500 */
[----:B------:R-:W0:Y:S08]  /*0060*/  LDC R4, c[0x0][0x360] ;  /* 0x0000d800ff047b82 */ /* 0x000e300000000800 */
[----:B------:R-:W1:Y:S01]  /*0070*/  S2UR UR4, SR_CTAID.Y ;  /* 0x00000000000479c3 */ /* 0x000e620000002600 */
[----:B0-----:R-:W-:Y:S01]  /*0080*/  IMAD R4, R4, UR5, R5 ;  /* 0x0000000504047c24 */ /* 0x001fe2000f8e0205 */
[----:B--2---:R-:W-:-:S02]  /*0090*/  UIADD3 UR5, UPT, UPT, UR6, -0x1, URZ ;  /* 0xffffffff06057890 */ /* 0x004fc4000fffe0ff */
[----:B------:R-:W-:Y:S02]  /*00a0*/  UIADD3 UR6, UPT, UPT, UR7, -0x1, URZ ;  /* 0xffffffff07067890 */ /* 0x000fe4000fffe0ff */
[----:B------:R-:W-:Y:S01]  /*00b0*/  ISETP.GE.AND P0, PT, R4, 0x1, PT ;  /* 0x000000010400780c */ /* 0x000fe20003f06270 */
[----:B-1----:R-:W-:-:S05]  /*00c0*/  IMAD R0, R0, UR4, R3 ;  /* 0x0000000400007c24 */ /* 0x002fca000f8e0203 */
[----:B------:R-:W-:-:S04]  /*00d0*/  ISETP.EQ.OR P0, PT, R0, RZ, !P0 ;  /* 0x000000ff0000720c */ /* 0x000fc80004702670 */
[----:B------:R-:W-:-:S04]  /*00e0*/  ISETP.GE.OR P0, PT, R0, UR5, P0 ;  /* 0x0000000500007c0c */ /* 0x000fc80008706670 */
[----:B------:R-:W-:-:S13]  /*00f0*/  ISETP.GE.OR P0, PT, R4, UR6, P0 ;  /* 0x0000000604007c0c */ /* 0x000fda0008706670 */
[----:B------:R-:W-:Y:S05]  /*0100*/  @P0 EXIT ;  /* 0x000000000000094d */ /* 0x000fea0003800000 */
[----:B------:R-:W0:Y:S01]  /*0110*/  LDC.64 R2, c[0x0][0x380] ;  /* 0x0000e000ff027b82 */ /* 0x000e220000000a00 */
[----:B------:R-:W1:Y:S01]  /*0120*/  LDCU.64 UR8, c[0x0][0x358] ;  /* 0x00006b00ff0877ac */ /* 0x000e620008000a00 */
[----:B------:R-:W-:Y:S02]  /*0130*/  IMAD.MOV.U32 R9, RZ, RZ, R0 ;  /* 0x000000ffff097224 */ /* 0x000fe400078e0000 */
[----:B------:R-:W-:Y:S01]  /*0140*/  IMAD.MOV.U32 R8, RZ, RZ, R4 ;  /* 0x000000ffff087224 */ /* 0x000fe200078e0004 */
[----:B------:R-:W2:Y:S03]  /*0150*/  LDCU UR4, c[0x0][0x398] ;  /* 0x00007300ff0477ac */ /* 0x000ea60008000800 */
[----:B------:R-:W-:-:S04]  /*0160*/  IMAD R5, R9, UR7, R8 ;  /* 0x0000000709057c24 */ /* 0x000fc8000f8e0208 */
[----:B0-----:R-:W-:-:S06]  /*0170*/  IMAD.WIDE R2, R5, 0x4, R2 ;  /* 0x0000000405027825 */ /* 0x001fcc00078e0202 */
[----:B-1----:R-:W3:Y:S02]  /*0180*/  LDG.E R2, desc[UR8][R2.64] ;  /* 0x0000000802027981 */ /* 0x002ee4000c1e1900 */
[----:B---3--:R-:W-:-:S04]  /*0190*/  FSETP.NAN.AND P0, PT, |R2|, |R2|, PT ;  /* 0x400000020200720b */ /* 0x008fc80003f08200 */
[----:B--2---:R-:W-:-:S13]  /*01a0*/  FSETP.LEU.OR P0, PT, R2, UR4, P0 ;  /* 0x0000000402007c0b */ /* 0x004fda000870b400 */
[----:B------:R-:W-:Y:S05]  /*01b0*/  @P0 EXIT ;  /* 0x000000000000094d */ /* 0x000fea0003800000 */
[----:B------:R-:W0:Y:S01]  /*01c0*/  LDC R0, c[0x0][0x394] ;  /* 0x0000e500ff007b82 */ /* 0x000e220000000800 */
[----:B------:R-:W-:-:S07]  /*01d0*/  UMOV UR4, URZ ;  /* 0x000000ff00047c82 */ /* 0x000fce0008000000 */
[----:B------:R-:W1:Y:S08]  /*01e0*/  LDC.64 R2, c[0x0][0x380] ;  /* 0x0000e000ff027b82 */ /* 0x000e700000000a00 */
[----:B------:R-:W2:Y:S02]  /*01f0*/  LDC.64 R4, c[0x0][0x388] ;  /* 0x0000e200ff047b82 */ /* 0x000ea40000000a00 */
.L_x_0:
[----:B------:R-:W-:-:S04]  /*0200*/  ISETP.NE.AND P0, PT, R8, RZ, PT ;  /* 0x000000ff0800720c */ /* 0x000fc80003f05270 */
[----:B------:R-:W-:-:S04]  /*0210*/  ISETP.EQ.OR P0, PT, R9, RZ, !P0 ;  /* 0x000000ff0900720c */ /* 0x000fc80004702670 */
[----:B------:R-:W-:-:S04]  /*0220*/  ISETP.EQ.OR P0, PT, R9, UR5, P0 ;  /* 0x0000000509007c0c */ /* 0x000fc80008702670 */
[----:B------:R-:W-:-:S13]  /*0230*/  ISETP.EQ.OR P0, PT, R8, UR6, P0 ;  /* 0x0000000608007c0c */ /* 0x000fda0008702670 */
[----:B------:R-:W-:Y:S05]  /*0240*/  @P0 EXIT ;  /* 0x000000000000094d */ /* 0x000fea0003800000 */
[----:B------:R-:W-:Y:S02]  /*0250*/  VIADD R7, R8, 0xffffffff ;  /* 0xffffffff08077836 */ /* 0x000fe40000000000 */
[----:B------:R-:W-:-:S04]  /*0260*/  VIADD R6, R9, 0xffffffff ;  /* 0xffffffff09067836 */ /* 0x000fc80000000000 */
[----:B0-----:R-:W-:-:S04]  /*0270*/  IMAD R13, R6, R0, R7 ;  /* 0x00000000060d7224 */ /* 0x001fc800078e0207 */
[----:B-1----:R-:W-:-:S05]  /*0280*/  IMAD.WIDE R12, R13, 0x4, R2 ;  /* 0x000000040d0c7825 */ /* 0x002fca00078e0202 */
[----:B------:R-:W3:Y:S04]  /*0290*/  LDG.E R11, desc[UR8][R12.64] ;  /* 0x000000080c0b7981 */ /* 0x000ee8000c1e1900 */
[----:B------:R-:W4:Y:S01]  /*02a0*/  LDG.E R18, desc[UR8][R12.64+0x4] ;  /* 0x000004080c127981 */ /* 0x000f22000c1e1900 */
[----:B------:R-:W-:-:S03]  /*02b0*/  IMAD.WIDE R14, R0, 0x4, R12 ;  /* 0x00000004000e7825 */ /* 0x000fc600078e020c */
[----:B------:R-:W5:Y:S04]  /*02c0*/  LDG.E R20, desc[UR8][R12.64+0x8] ;  /* 0x000008080c147981 */ /* 0x000f68000c1e1900 */
[----:B------:R-:W2:Y:S04]  /*02d0*/  LDG.E R22, desc[UR8][R14.64] ;  /* 0x000000080e167981 */ /* 0x000ea8000c1e1900 */
[----:B------:R-:W2:Y:S01]  /*02e0*/  LDG.E R8, desc[UR8][R14.64+0x4] ;  /* 0x000004080e087981 */ /* 0x000ea2000c1e1900 */
[----:B------:R-:W-:-:S03]  /*02f0*/  IMAD.WIDE R16, R0, 0x4, R14 ;  /* 0x0000000400107825 */ /* 0x000fc600078e020e */
[----:B------:R-:W2:Y:S04]  /*0300*/  LDG.E R24, desc[UR8][R14.64+0x8] ;  /* 0x000008080e187981 */ /* 0x000ea8000c1e1900 */
[----:B------:R-:W2:Y:S04]  /*0310*/  LDG.E R26, desc[UR8][R16.64] ;  /* 0x00000008101a7981 */ /* 0x000ea8000c1e1900 */
[----:B------:R-:W2:Y:S04]  /*0320*/  LDG.E R9, desc[UR8][R16.64+0x4] ;  /* 0x0000040810097981 */ /* 0x000ea8000c1e1900 */
[----:B------:R-:W2:Y:S01]  /*0330*/  LDG.E R10, desc[UR8][R16.64+0x8] ;  /* 0x00000808100a7981 */ /* 0x000ea2000c1e1900 */
[----:B---3--:R-:W-:-:S04]  /*0340*/  FSETP.NE.AND P3, PT, R11, -INF , PT ;  /* 0xff8000000b00780b */ /* 0x008fc80003f65000 */
[----:B------:R-:W-:-:S04]  /*0350*/  FSEL R11, R11, -INF , P3 ;  /* 0xff8000000b0b7808 */ /* 0x000fc80001800000 */
[----:B----4-:R-:W-:-:S04]  /*0360*/  FSETP.GT.AND P4, PT, R18, R11, PT ;  /* 0x0000000b1200720b */ /* 0x010fc80003f84000 */
[----:B------:R-:W-:-:S04]  /*0370*/  FSEL R11, R18, R11, P4 ;  /* 0x0000000b120b7208 */ /* 0x000fc80002000000 */
[----:B-----5:R-:W-:-:S04]  /*0380*/  FSETP.GT.AND P2, PT, R20, R11, PT ;  /* 0x0000000b1400720b */ /* 0x020fc80003f44000 */
[----:B------:R-:W-:-:S04]  /*0390*/  FSEL R11, R20, R11, P2 ;  /* 0x0000000b140b7208 */ /* 0x000fc80001000000 */
[----:B--2---:R-:W-:-:S04]  /*03a0*/  FSETP.GT.AND P1, PT, R22, R11, PT ;  /* 0x0000000b1600720b */ /* 0x004fc80003f24000 */
[----:B------:R-:W-:Y:S02]  /*03b0*/  FSEL R13, R22, R11, P1 ;  /* 0x0000000b160d7208 */ /* 0x000fe40000800000 */
[----:B------:R-:W-:Y:S02]  /*03c0*/  SEL R11, RZ, 0x4, P3 ;  /* 0x00000004ff0b7807 */ /* 0x000fe40001800000 */
[CC--:B------:R-:W-:Y:S02]  /*03d0*/  FSETP.GT.AND P0, PT, R8.reuse, R13.reuse, PT ;  /* 0x0000000d0800720b */ /* 0x0c0fe40003f04000 */
[----:B------:R-:W-:Y:S02]  /*03e0*/  SEL R11, R11, 0x1, !P4 ;  /* 0x000000010b0b7807 */ /* 0x000fe40006000000 */
[----:B------:R-:W-:Y:S02]  /*03f0*/  FSEL R13, R8, R13, P0 ;  /* 0x0000000d080d7208 */ /* 0x000fe40000000000 */
[----:B------:R-:W-:-:S02]  /*0400*/  SEL R11, R11, 0x2, !P2 ;  /* 0x000000020b0b7807 */ /* 0x000fc40005000000 */
[CC--:B------:R-:W-:Y:S02]  /*0410*/  FSETP.GT.AND P3, PT, R24.reuse, R13.reuse, PT ;  /* 0x0000000d1800720b */ /* 0x0c0fe40003f64000 */
[----:B------:R-:W-:Y:S02]  /*0420*/  SEL R11, R11, 0x3, !P1 ;  /* 0x000000030b0b7807 */ /* 0x000fe40004800000 */
[----:B------:R-:W-:Y:S02]  /*0430*/  FSEL R13, R24, R13, P3 ;  /* 0x0000000d180d7208 */ /* 0x000fe40001800000 */
[----:B------:R-:W-:Y:S02]  /*0440*/  SEL R11, R11, 0x4, !P0 ;  /* 0x000000040b0b7807 */ /* 0x000fe40004000000 */
[----:B------:R-:W-:Y:S02]  /*0450*/  FSETP.GT.AND P1, PT, R26, R13, PT ;  /* 0x0000000d1a00720b */ /* 0x000fe40003f24000 */
[----:B------:R-:W-:-:S02]  /*0460*/  SEL R11, R11, 0x5, !P3 ;  /* 0x000000050b0b7807 */ /* 0x000fc40005800000 */
[----:B------:R-:W-:Y:S02]  /*0470*/  FSEL R26, R26, R13, P1 ;  /* 0x0000000d1a1a7208 */ /* 0x000fe40000800000 */
[----:B------:R-:W-:Y:S02]  /*0480*/  SEL R11, R11, 0x6, !P1 ;  /* 0x000000060b0b7807 */ /* 0x000fe40004800000 */
[----:B------:R-:W-:-:S04]  /*0490*/  FSETP.GT.AND P0, PT, R9, R26, PT ;  /* 0x0000001a0900720b */ /* 0x000fc80003f04000 */
[----:B------:R-:W-:Y:S02]  /*04a0*/  FSEL R9, R9, R26, P0 ;  /* 0x0000001a09097208 */ /* 0x000fe40000000000 */
[----:B------:R-:W-:Y:S02]  /*04b0*/  SEL R11, R11, 0x7, !P0 ;  /* 0x000000070b0b7807 */ /* 0x000fe40004000000 */
[----:B------:R-:W-:-:S04]  /*04c0*/  FSETP.GT.AND P0, PT, R10, R9, PT ;  /* 0x000000090a00720b */ /* 0x000fc80003f04000 */
[----:B------:R-:W-:Y:S02]  /*04d0*/  SEL R11, R11, 0x8, !P0 ;  /* 0x000000080b0b7807 */ /* 0x000fe40004000000 */
[----:B------:R-:W-:Y:S02]  /*04e0*/  FSEL R9, R10, R9, P0 ;  /* 0x000000090a097208 */ /* 0x000fe40000000000 */
[----:B------:R-:W-:-:S13]  /*04f0*/  ISETP.NE.AND P1, PT, R11, 0x4, PT ;  /* 0x000000040b00780c */ /* 0x000fda0003f25270 */
[----:B------:R-:W-:Y:S05]  /*0500*/  @!P1 EXIT ;  /* 0x000000000000994d */ /* 0x000fea0003800000 */
[----:B------:R-:W-:-:S04]  /*0510*/  FSETP.NAN.AND P0, PT, |R9|, |R9|, PT ;  /* 0x400000090900720b */ /* 0x000fc80003f08200 */
[----:B------:R-:W-:-:S13]  /*0520*/  FSETP.EQ.OR P0, PT, R9, R8, P0 ;  /* 0x000000080900720b */ /* 0x000fda0000702400 */
[----:B------:R-:W-:Y:S05]  /*0530*/  @P0 EXIT ;  /* 0x000000000000094d */ /* 0x000fea0003800000 */
[----:B------:R-:W-:-:S05]  /*0540*/  LOP3.LUT R8, R11, 0xff, RZ, 0xc0, !PT ;  /* 0x000000ff0b087812 */ /* 0x000fca00078ec0ff */
[----:B------:R-:W-:-:S05]  /*0550*/  IMAD R8, R8, 0xab, RZ ;  /* 0x000000ab08087824 */ /* 0x000fca00078e02ff */
[----:B------:R-:W-:-:S04]  /*0560*/  SHF.R.U32.HI R9, RZ, 0x9, R8 ;  /* 0x00000009ff097819 */ /* 0x000fc80000011608 */
[----:B------:R-:W-:Y:S01]  /*0570*/  PRMT R8, R9, 0x9910, RZ ;  /* 0x0000991009087816 */ /* 0x000fe200000000ff */
[----:B------:R-:W-:-:S04]  /*0580*/  IMAD.IADD R9, R6, 0x1, R9 ;  /* 0x0000000106097824 */ /* 0x000fc800078e0209 */
[----:B------:R-:W-:-:S04]  /*0590*/  IMAD R8, R8, 0x3, RZ ;  /* 0x0000000308087824 */ /* 0x000fc800078e02ff */
[----:B------:R-:W-:-:S05]  /*05a0*/  IMAD.MOV R8, RZ, RZ, -R8 ;  /* 0x000000ffff087224 */ /* 0x000fca00078e0a08 */
[----:B------:R-:W-:-:S05]  /*05b0*/  PRMT R8, R8, 0x7710, RZ ;  /* 0x0000771008087816 */ /* 0x000fca00000000ff */
[----:B------:R-:W-:Y:S02]  /*05c0*/  IMAD.IADD R8, R11, 0x1, R8 ;  /* 0x000000010b087824 */ /* 0x000fe400078e0208 */
[----:B------:R-:W-:-:S03]  /*05d0*/  IMAD.MOV.U32 R11, RZ, RZ, 0x3f800000 ;  /* 0x3f800000ff0b7424 */ /* 0x000fc600078e00ff */
[----:B------:R-:W-:-:S05]  /*05e0*/  LOP3.LUT R8, R8, 0xff, RZ, 0xc0, !PT ;  /* 0x000000ff08087812 */ /* 0x000fca00078ec0ff */
[----:B------:R-:W-:-:S04]  /*05f0*/  IMAD.IADD R8, R7, 0x1, R8 ;  /* 0x0000000107087824 */ /* 0x000fc800078e0208 */
[----:B------:R-:W-:-:S04]  /*0600*/  IMAD R7, R9, R0, R8 ;  /* 0x0000000009077224 */ /* 0x000fc800078e0208 */
[----:B------:R-:W-:-:S05]  /*0610*/  IMAD.WIDE R6, R7, 0x4, R4 ;  /* 0x0000000407067825 */ /* 0x000fca00078e0204 */
[----:B------:R3:W-:Y:S01]  /*0620*/  REDG.E.ADD.F32.FTZ.RN.STRONG.GPU desc[UR8][R6.64], R11 ;  /* 0x0000000b060079a6 */ /* 0x0007e2000c12f308 */
[----:B------:R-:W-:-:S04]  /*0630*/  UIADD3 UR4, UPT, UPT, UR4, 0x1, URZ ;  /* 0x0000000104047890 */ /* 0x000fc8000fffe0ff */
[----:B------:R-:W-:-:S09]  /*0640*/  UISETP.NE.AND UP0, UPT, UR4, 0x3e8, UPT ;  /* 0x000003e80400788c */ /* 0x000fd2000bf05270 */
[----:B---3--:R-:W-:Y:S05]  /*0650*/  BRA.U UP0, `(.L_x_0) ;  /* 0xfffffff900e87547 */ /* 0x008fea000b83ffff */
[----:B------:R-:W-:Y:S05]  /*0660*/  EXIT ;  /* 0x000000000000794d */ /* 0x000fea0003800000 */
.L_x_1:
[----:B------:R-:W-:-:S00]  /*0670*/  BRA `(.L_x_1) ;  /* 0xfffffffc00fc7947 */ /* 0x000fc0000383ffff */
[----:B------:R-:W-:-:S00]  /*0680*/  NOP ;  /* 0x0000000000007918 */ /* 0x000fc00000000000 */
[----:B------:R-:W-:-:S00]  /*0690*/  NOP ;  /* 0x0000000000007918 */ /* 0x000fc00000000000 */
[----:B------:R-:W-:-:S00]  /*06a0*/  NOP ;  /* 0x0000000000007918 */ /* 0x000fc00000000000 */
[----:B------:R-:W-:-:S00]  /*06b0*/  NOP ;  /* 0x0000000000007918 */ /* 0x000fc00000000000 */
[----:B------:R-:W-:-:S00]  /*06c0*/  NOP ;  /* 0x0000000000007918 */ /* 0x000fc00000000000 */
[----:B------:R-:W-:-:S00]  /*06d0*/  NOP ;  /* 0x0000000000007918 */ /* 0x000fc00000000000 */
[----:B------:R-:W-:-:S00]  /*06e0*/  NOP ;  /* 0x0000000000007918 */ /* 0x000fc00000000000 */
[----:B------:R-:W-:-:S00]  /*06f0*/  NOP ;  /* 0x0000000000007918 */ /* 0x000fc00000000000 */
.L_x_2:


//--------------------- .nv.shared.reserved.0     --------------------------
	.section	.nv.shared.reserved.0,"aw",@nobits
	.weak		__nv_reservedSMEM_offset_0_alias
	.size		__nv_reservedSMEM_offset_0_alias, 0, 64
	.other		__nv_reservedSMEM_offset_0_alias,@"STO_CUDA_RESERVED_SHARED STV_DEFAULT"
__nv_reservedSMEM_offset_0_alias:
	.zero		0
	.zero		64


//--------------------- .nv.constant0._Z27cuda_ridge_detection_kernelPfS_iif --------------------------
	.section	.nv.constant0._Z27cuda_ridge_detection_kernelPfS_iif,"a",@progbits
	.sectionflags	@""
	.align	4
.nv.constant0._Z27cuda_ridge_detection_kernelPfS_iif:
	.zero		924


//--------------------- SYMBOLS --------------------------

	.type		.nv.reservedSmem.offset0,@object
	.size		.nv.reservedSmem.offset0,0x4
